//
// Generated by NVIDIA NVVM Compiler
//
// Compiler Build ID: CL-36424714
// Cuda compilation tools, release 13.0, V13.0.88
// Based on NVVM 20.0.0
//

.version 9.0
.target sm_100
.address_size 64

	// .globl	_ZN3cub18CUB_300001_SM_10006detail11EmptyKernelIvEEvv
.global .align 1 .b8 _ZN41_INTERNAL_bf5d16f6_4_k_cu_1a332f78_1783244cuda3std3__45__cpo5beginE[1];
.global .align 1 .b8 _ZN41_INTERNAL_bf5d16f6_4_k_cu_1a332f78_1783244cuda3std3__45__cpo3endE[1];
.global .align 1 .b8 _ZN41_INTERNAL_bf5d16f6_4_k_cu_1a332f78_1783244cuda3std3__45__cpo6cbeginE[1];
.global .align 1 .b8 _ZN41_INTERNAL_bf5d16f6_4_k_cu_1a332f78_1783244cuda3std3__45__cpo4cendE[1];
.global .align 1 .b8 _ZN41_INTERNAL_bf5d16f6_4_k_cu_1a332f78_1783244cuda3std3__45__cpo6rbeginE[1];
.global .align 1 .b8 _ZN41_INTERNAL_bf5d16f6_4_k_cu_1a332f78_1783244cuda3std3__45__cpo4rendE[1];
.global .align 1 .b8 _ZN41_INTERNAL_bf5d16f6_4_k_cu_1a332f78_1783244cuda3std3__45__cpo7crbeginE[1];
.global .align 1 .b8 _ZN41_INTERNAL_bf5d16f6_4_k_cu_1a332f78_1783244cuda3std3__45__cpo5crendE[1];
.global .align 1 .b8 _ZN41_INTERNAL_bf5d16f6_4_k_cu_1a332f78_1783244cuda3std3__443_GLOBAL__N__bf5d16f6_4_k_cu_1a332f78_1783246ignoreE[1];
.global .align 1 .b8 _ZN41_INTERNAL_bf5d16f6_4_k_cu_1a332f78_1783244cuda3std3__419piecewise_constructE[1];
.global .align 1 .b8 _ZN41_INTERNAL_bf5d16f6_4_k_cu_1a332f78_1783244cuda3std3__48in_placeE[1];
.global .align 1 .b8 _ZN41_INTERNAL_bf5d16f6_4_k_cu_1a332f78_1783244cuda3std3__420unreachable_sentinelE[1];
.global .align 1 .b8 _ZN41_INTERNAL_bf5d16f6_4_k_cu_1a332f78_1783244cuda3std3__47nulloptE[1];
.global .align 1 .b8 _ZN41_INTERNAL_bf5d16f6_4_k_cu_1a332f78_1783244cuda3std3__48unexpectE[1];
.global .align 1 .b8 _ZN41_INTERNAL_bf5d16f6_4_k_cu_1a332f78_1783244cuda3std6ranges3__45__cpo4swapE[1];
.global .align 1 .b8 _ZN41_INTERNAL_bf5d16f6_4_k_cu_1a332f78_1783244cuda3std6ranges3__45__cpo9iter_moveE[1];
.global .align 1 .b8 _ZN41_INTERNAL_bf5d16f6_4_k_cu_1a332f78_1783244cuda3std6ranges3__45__cpo5beginE[1];
.global .align 1 .b8 _ZN41_INTERNAL_bf5d16f6_4_k_cu_1a332f78_1783244cuda3std6ranges3__45__cpo3endE[1];
.global .align 1 .b8 _ZN41_INTERNAL_bf5d16f6_4_k_cu_1a332f78_1783244cuda3std6ranges3__45__cpo6cbeginE[1];
.global .align 1 .b8 _ZN41_INTERNAL_bf5d16f6_4_k_cu_1a332f78_1783244cuda3std6ranges3__45__cpo4cendE[1];
.global .align 1 .b8 _ZN41_INTERNAL_bf5d16f6_4_k_cu_1a332f78_1783244cuda3std6ranges3__45__cpo7advanceE[1];
.global .align 1 .b8 _ZN41_INTERNAL_bf5d16f6_4_k_cu_1a332f78_1783244cuda3std6ranges3__45__cpo9iter_swapE[1];
.global .align 1 .b8 _ZN41_INTERNAL_bf5d16f6_4_k_cu_1a332f78_1783244cuda3std6ranges3__45__cpo4nextE[1];
.global .align 1 .b8 _ZN41_INTERNAL_bf5d16f6_4_k_cu_1a332f78_1783244cuda3std6ranges3__45__cpo4prevE[1];
.global .align 1 .b8 _ZN41_INTERNAL_bf5d16f6_4_k_cu_1a332f78_1783244cuda3std6ranges3__45__cpo4dataE[1];
.global .align 1 .b8 _ZN41_INTERNAL_bf5d16f6_4_k_cu_1a332f78_1783244cuda3std6ranges3__45__cpo5cdataE[1];
.global .align 1 .b8 _ZN41_INTERNAL_bf5d16f6_4_k_cu_1a332f78_1783244cuda3std6ranges3__45__cpo4sizeE[1];
.global .align 1 .b8 _ZN41_INTERNAL_bf5d16f6_4_k_cu_1a332f78_1783244cuda3std6ranges3__45__cpo5ssizeE[1];
.global .align 1 .b8 _ZN41_INTERNAL_bf5d16f6_4_k_cu_1a332f78_1783244cuda3std6ranges3__45__cpo8distanceE[1];
.global .align 1 .b8 _ZN41_INTERNAL_bf5d16f6_4_k_cu_1a332f78_1783246thrust24THRUST_300001_SM_1000_NS8cuda_cub3parE[1];
.global .align 1 .b8 _ZN41_INTERNAL_bf5d16f6_4_k_cu_1a332f78_1783246thrust24THRUST_300001_SM_1000_NS8cuda_cub10par_nosyncE[1];
.global .align 1 .b8 _ZN41_INTERNAL_bf5d16f6_4_k_cu_1a332f78_1783246thrust24THRUST_300001_SM_1000_NS6system6detail10sequential3seqE[1];
.global .align 1 .b8 _ZN41_INTERNAL_bf5d16f6_4_k_cu_1a332f78_1783246thrust24THRUST_300001_SM_1000_NS6system3cpp3parE[1];
.global .align 1 .b8 _ZN41_INTERNAL_bf5d16f6_4_k_cu_1a332f78_1783246thrust24THRUST_300001_SM_1000_NS12placeholders2_1E[1];
.global .align 1 .b8 _ZN41_INTERNAL_bf5d16f6_4_k_cu_1a332f78_1783246thrust24THRUST_300001_SM_1000_NS12placeholders2_2E[1];
.global .align 1 .b8 _ZN41_INTERNAL_bf5d16f6_4_k_cu_1a332f78_1783246thrust24THRUST_300001_SM_1000_NS12placeholders2_3E[1];
.global .align 1 .b8 _ZN41_INTERNAL_bf5d16f6_4_k_cu_1a332f78_1783246thrust24THRUST_300001_SM_1000_NS12placeholders2_4E[1];
.global .align 1 .b8 _ZN41_INTERNAL_bf5d16f6_4_k_cu_1a332f78_1783246thrust24THRUST_300001_SM_1000_NS12placeholders2_5E[1];
.global .align 1 .b8 _ZN41_INTERNAL_bf5d16f6_4_k_cu_1a332f78_1783246thrust24THRUST_300001_SM_1000_NS12placeholders2_6E[1];
.global .align 1 .b8 _ZN41_INTERNAL_bf5d16f6_4_k_cu_1a332f78_1783246thrust24THRUST_300001_SM_1000_NS12placeholders2_7E[1];
.global .align 1 .b8 _ZN41_INTERNAL_bf5d16f6_4_k_cu_1a332f78_1783246thrust24THRUST_300001_SM_1000_NS12placeholders2_8E[1];
.global .align 1 .b8 _ZN41_INTERNAL_bf5d16f6_4_k_cu_1a332f78_1783246thrust24THRUST_300001_SM_1000_NS12placeholders2_9E[1];
.global .align 1 .b8 _ZN41_INTERNAL_bf5d16f6_4_k_cu_1a332f78_1783246thrust24THRUST_300001_SM_1000_NS12placeholders3_10E[1];
.global .align 1 .b8 _ZN41_INTERNAL_bf5d16f6_4_k_cu_1a332f78_1783246thrust24THRUST_300001_SM_1000_NS3seqE[1];
.global .align 1 .b8 _ZN41_INTERNAL_bf5d16f6_4_k_cu_1a332f78_1783246thrust24THRUST_300001_SM_1000_NS6deviceE[1];

.visible .entry _ZN3cub18CUB_300001_SM_10006detail11EmptyKernelIvEEvv()
{


	ret;

}


// ===== COMPILED SASS (sm_100) =====

	.target	sm_100

	.elftype	@"ET_EXEC"


//--------------------- .note.nv.tkinfo           --------------------------
	.section	.note.nv.tkinfo,"",@"SHT_NOTE"
	.sectionflags	@"SHF_NOTE_NV_TKINFO"
	.tkinfo
        /*0018*/ 	.word	0x00000002
        /*0030*/ 	.string	""
        /*0030*/ 	.string	"ptxas"
        /*0030*/ 	.string	"Cuda compilation tools, release 13.0, V13.0.88"
        /*0030*/ 	.string	"Build cuda_13.0.r13.0/compiler.36424714_0"
        /*0030*/ 	.string	"-arch sm_100 -m 64 "



//--------------------- .note.nv.cuinfo           --------------------------
	.section	.note.nv.cuinfo,"",@"SHT_NOTE"
	.sectionflags	@"SHF_NOTE_NV_CUINFO"
        /*0018*/ 	.short	0x0002
        /*001a*/ 	.short	0x0064
        /*001c*/ 	.short	0x0082
	.zero		2


//--------------------- .nv.info                  --------------------------
	.section	.nv.info,"",@"SHT_CUDA_INFO"
	.align	4


	//----- nvinfo : EIATTR_REGCOUNT
	.align		4
        /*0000*/ 	.byte	0x04, 0x2f
        /*0002*/ 	.short	(.L_46 - .L_45)
	.align		4
.L_45:
        /*0004*/ 	.word	index@(_ZN3cub18CUB_300001_SM_10006detail11EmptyKernelIvEEvv)
        /*0008*/ 	.word	0x00000004


	//----- nvinfo : EIATTR_FRAME_SIZE
	.align		4
.L_46:
        /*000c*/ 	.byte	0x04, 0x11
        /*000e*/ 	.short	(.L_48 - .L_47)
	.align		4
.L_47:
        /*0010*/ 	.word	index@(_ZN3cub18CUB_300001_SM_10006detail11EmptyKernelIvEEvv)
        /*0014*/ 	.word	0x00000000


	//----- nvinfo : EIATTR_MIN_STACK_SIZE
	.align		4
.L_48:
        /*0018*/ 	.byte	0x04, 0x12
        /*001a*/ 	.short	(.L_50 - .L_49)
	.align		4
.L_49:
        /*001c*/ 	.word	index@(_ZN3cub18CUB_300001_SM_10006detail11EmptyKernelIvEEvv)
        /*0020*/ 	.word	0x00000000
.L_50:


//--------------------- .nv.compat                --------------------------
	.section	.nv.compat,"",@"SHT_CUDA_COMPAT_INFO"
	.align	4
        /*0000*/ 	.byte	0x02, 0x09, 0x00, 0x00, 0x02, 0x02, 0x01, 0x00, 0x02, 0x05, 0x05, 0x00, 0x03, 0x07, 0x01, 0x01
        /*0010*/ 	.byte	0x02, 0x03, 0x00, 0x00, 0x02, 0x06, 0x01, 0x00, 0x04, 0x0b, 0x08, 0x00, 0x09, 0x00, 0x00, 0x00
        /*0020*/ 	.byte	0x00, 0x00, 0x00, 0x00


//--------------------- .nv.info._ZN3cub18CUB_300001_SM_10006detail11EmptyKernelIvEEvv --------------------------
	.section	.nv.info._ZN3cub18CUB_300001_SM_10006detail11EmptyKernelIvEEvv,"",@"SHT_CUDA_INFO"
	.sectionflags	@""
	.align	4


	//----- nvinfo : EIATTR_CUDA_API_VERSION
	.align		4
        /*0000*/ 	.byte	0x04, 0x37
        /*0002*/ 	.short	(.L_52 - .L_51)
.L_51:
        /*0004*/ 	.word	0x00000082


	//----- nvinfo : EIATTR_SPARSE_MMA_MASK
	.align		4
.L_52:
        /*0008*/ 	.byte	0x03, 0x50
        /*000a*/ 	.short	0x0000


	//----- nvinfo : EIATTR_MAXREG_COUNT
	.align		4
        /*000c*/ 	.byte	0x03, 0x1b
        /*000e*/ 	.short	0x00ff


	//----- nvinfo : EIATTR_MERCURY_ISA_VERSION
	.align		4
        /*0010*/ 	.byte	0x03, 0x5f
        /*0012*/ 	.short	0x0101


	//----- nvinfo : EIATTR_VRC_CTA_INIT_COUNT
	.align		4
        /*0014*/ 	.byte	0x02, 0x4a
	.zero		1
	.zero		1


	//----- nvinfo : EIATTR_EXIT_INSTR_OFFSETS
	.align		4
        /*0018*/ 	.byte	0x04, 0x1c
        /*001a*/ 	.short	(.L_54 - .L_53)


	//   ....[0]....
.L_53:
        /*001c*/ 	.word	0x00000010


	//----- nvinfo : EIATTR_SW_WAR
	.align		4
.L_54:
        /*0020*/ 	.byte	0x04, 0x36
        /*0022*/ 	.short	(.L_56 - .L_55)
.L_55:
        /*0024*/ 	.word	0x00000008
.L_56:


//--------------------- .nv.callgraph             --------------------------
	.section	.nv.callgraph,"",@"SHT_CUDA_CALLGRAPH"
	.align	4
	.sectionentsize	8
	.align		4
        /*0000*/ 	.word	0x00000000
	.align		4
        /*0004*/ 	.word	0xffffffff
	.align		4
        /*0008*/ 	.word	0x00000000
	.align		4
        /*000c*/ 	.word	0xfffffffe
	.align		4
        /*0010*/ 	.word	0x00000000
	.align		4
        /*0014*/ 	.word	0xfffffffd
	.align		4
        /*0018*/ 	.word	0x00000000
	.align		4
        /*001c*/ 	.word	0xfffffffc


//--------------------- .nv.constant4             --------------------------
	.section	.nv.constant4,"a",@progbits
	.align	8
	.align		8
.nv.constant4:
        /*0000*/ 	.dword	_ZN41_INTERNAL_bf5d16f6_4_k_cu_1a332f78_1786704cuda3std3__45__cpo5beginE
	.align		8
        /*0008*/ 	.dword	_ZN41_INTERNAL_bf5d16f6_4_k_cu_1a332f78_1786704cuda3std3__45__cpo3endE
	.align		8
        /*0010*/ 	.dword	_ZN41_INTERNAL_bf5d16f6_4_k_cu_1a332f78_1786704cuda3std3__45__cpo6cbeginE
	.align		8
        /*0018*/ 	.dword	_ZN41_INTERNAL_bf5d16f6_4_k_cu_1a332f78_1786704cuda3std3__45__cpo4cendE
	.align		8
        /*0020*/ 	.dword	_ZN41_INTERNAL_bf5d16f6_4_k_cu_1a332f78_1786704cuda3std3__45__cpo6rbeginE
	.align		8
        /*0028*/ 	.dword	_ZN41_INTERNAL_bf5d16f6_4_k_cu_1a332f78_1786704cuda3std3__45__cpo4rendE
	.align		8
        /*0030*/ 	.dword	_ZN41_INTERNAL_bf5d16f6_4_k_cu_1a332f78_1786704cuda3std3__45__cpo7crbeginE
	.align		8
        /*0038*/ 	.dword	_ZN41_INTERNAL_bf5d16f6_4_k_cu_1a332f78_1786704cuda3std3__45__cpo5crendE
	.align		8
        /*0040*/ 	.dword	_ZN41_INTERNAL_bf5d16f6_4_k_cu_1a332f78_1786704cuda3std3__443_GLOBAL__N__bf5d16f6_4_k_cu_1a332f78_1786706ignoreE
	.align		8
        /*0048*/ 	.dword	_ZN41_INTERNAL_bf5d16f6_4_k_cu_1a332f78_1786704cuda3std3__419piecewise_constructE
	.align		8
        /*0050*/ 	.dword	_ZN41_INTERNAL_bf5d16f6_4_k_cu_1a332f78_1786704cuda3std3__48in_placeE
	.align		8
        /*0058*/ 	.dword	_ZN41_INTERNAL_bf5d16f6_4_k_cu_1a332f78_1786704cuda3std3__420unreachable_sentinelE
	.align		8
        /*0060*/ 	.dword	_ZN41_INTERNAL_bf5d16f6_4_k_cu_1a332f78_1786704cuda3std3__47nulloptE
	.align		8
        /*0068*/ 	.dword	_ZN41_INTERNAL_bf5d16f6_4_k_cu_1a332f78_1786704cuda3std3__48unexpectE
	.align		8
        /*0070*/ 	.dword	_ZN41_INTERNAL_bf5d16f6_4_k_cu_1a332f78_1786704cuda3std6ranges3__45__cpo4swapE
	.align		8
        /*0078*/ 	.dword	_ZN41_INTERNAL_bf5d16f6_4_k_cu_1a332f78_1786704cuda3std6ranges3__45__cpo9iter_moveE
	.align		8
        /*0080*/ 	.dword	_ZN41_INTERNAL_bf5d16f6_4_k_cu_1a332f78_1786704cuda3std6ranges3__45__cpo5beginE
	.align		8
        /*0088*/ 	.dword	_ZN41_INTERNAL_bf5d16f6_4_k_cu_1a332f78_1786704cuda3std6ranges3__45__cpo3endE
	.align		8
        /*0090*/ 	.dword	_ZN41_INTERNAL_bf5d16f6_4_k_cu_1a332f78_1786704cuda3std6ranges3__45__cpo6cbeginE
	.align		8
        /*0098*/ 	.dword	_ZN41_INTERNAL_bf5d16f6_4_k_cu_1a332f78_1786704cuda3std6ranges3__45__cpo4cendE
	.align		8
        /*00a0*/ 	.dword	_ZN41_INTERNAL_bf5d16f6_4_k_cu_1a332f78_1786704cuda3std6ranges3__45__cpo7advanceE
	.align		8
        /*00a8*/ 	.dword	_ZN41_INTERNAL_bf5d16f6_4_k_cu_1a332f78_1786704cuda3std6ranges3__45__cpo9iter_swapE
	.align		8
        /*00b0*/ 	.dword	_ZN41_INTERNAL_bf5d16f6_4_k_cu_1a332f78_1786704cuda3std6ranges3__45__cpo4nextE
	.align		8
        /*00b8*/ 	.dword	_ZN41_INTERNAL_bf5d16f6_4_k_cu_1a332f78_1786704cuda3std6ranges3__45__cpo4prevE
	.align		8
        /*00c0*/ 	.dword	_ZN41_INTERNAL_bf5d16f6_4_k_cu_1a332f78_1786704cuda3std6ranges3__45__cpo4dataE
	.align		8
        /*00c8*/ 	.dword	_ZN41_INTERNAL_bf5d16f6_4_k_cu_1a332f78_1786704cuda3std6ranges3__45__cpo5cdataE
	.align		8
        /*00d0*/ 	.dword	_ZN41_INTERNAL_bf5d16f6_4_k_cu_1a332f78_1786704cuda3std6ranges3__45__cpo4sizeE
	.align		8
        /*00d8*/ 	.dword	_ZN41_INTERNAL_bf5d16f6_4_k_cu_1a332f78_1786704cuda3std6ranges3__45__cpo5ssizeE
	.align		8
        /*00e0*/ 	.dword	_ZN41_INTERNAL_bf5d16f6_4_k_cu_1a332f78_1786704cuda3std6ranges3__45__cpo8distanceE
	.align		8
        /*00e8*/ 	.dword	_ZN41_INTERNAL_bf5d16f6_4_k_cu_1a332f78_1786706thrust24THRUST_300001_SM_1000_NS8cuda_cub3parE
	.align		8
        /*00f0*/ 	.dword	_ZN41_INTERNAL_bf5d16f6_4_k_cu_1a332f78_1786706thrust24THRUST_300001_SM_1000_NS8cuda_cub10par_nosyncE
	.align		8
        /*00f8*/ 	.dword	_ZN41_INTERNAL_bf5d16f6_4_k_cu_1a332f78_1786706thrust24THRUST_300001_SM_1000_NS6system6detail10sequential3seqE
	.align		8
        /*0100*/ 	.dword	_ZN41_INTERNAL_bf5d16f6_4_k_cu_1a332f78_1786706thrust24THRUST_300001_SM_1000_NS6system3cpp3parE
	.align		8
        /*0108*/ 	.dword	_ZN41_INTERNAL_bf5d16f6_4_k_cu_1a332f78_1786706thrust24THRUST_300001_SM_1000_NS12placeholders2_1E
	.align		8
        /*0110*/ 	.dword	_ZN41_INTERNAL_bf5d16f6_4_k_cu_1a332f78_1786706thrust24THRUST_300001_SM_1000_NS12placeholders2_2E
	.align		8
        /*0118*/ 	.dword	_ZN41_INTERNAL_bf5d16f6_4_k_cu_1a332f78_1786706thrust24THRUST_300001_SM_1000_NS12placeholders2_3E
	.align		8
        /*0120*/ 	.dword	_ZN41_INTERNAL_bf5d16f6_4_k_cu_1a332f78_1786706thrust24THRUST_300001_SM_1000_NS12placeholders2_4E
	.align		8
        /*0128*/ 	.dword	_ZN41_INTERNAL_bf5d16f6_4_k_cu_1a332f78_1786706thrust24THRUST_300001_SM_1000_NS12placeholders2_5E
	.align		8
        /*0130*/ 	.dword	_ZN41_INTERNAL_bf5d16f6_4_k_cu_1a332f78_1786706thrust24THRUST_300001_SM_1000_NS12placeholders2_6E
	.align		8
        /*0138*/ 	.dword	_ZN41_INTERNAL_bf5d16f6_4_k_cu_1a332f78_1786706thrust24THRUST_300001_SM_1000_NS12placeholders2_7E
	.align		8
        /*0140*/ 	.dword	_ZN41_INTERNAL_bf5d16f6_4_k_cu_1a332f78_1786706thrust24THRUST_300001_SM_1000_NS12placeholders2_8E
	.align		8
        /*0148*/ 	.dword	_ZN41_INTERNAL_bf5d16f6_4_k_cu_1a332f78_1786706thrust24THRUST_300001_SM_1000_NS12placeholders2_9E
	.align		8
        /*0150*/ 	.dword	_ZN41_INTERNAL_bf5d16f6_4_k_cu_1a332f78_1786706thrust24THRUST_300001_SM_1000_NS12placeholders3_10E
	.align		8
        /*0158*/ 	.dword	_ZN41_INTERNAL_bf5d16f6_4_k_cu_1a332f78_1786706thrust24THRUST_300001_SM_1000_NS3seqE
	.align		8
        /*0160*/ 	.dword	_ZN41_INTERNAL_bf5d16f6_4_k_cu_1a332f78_1786706thrust24THRUST_300001_SM_1000_NS6deviceE


//--------------------- .text._ZN3cub18CUB_300001_SM_10006detail11EmptyKernelIvEEvv --------------------------
	.section	.text._ZN3cub18CUB_300001_SM_10006detail11EmptyKernelIvEEvv,"ax",@progbits
	.align	128
        .global         _ZN3cub18CUB_300001_SM_10006detail11EmptyKernelIvEEvv
        .type           _ZN3cub18CUB_300001_SM_10006detail11EmptyKernelIvEEvv,@function
        .size           _ZN3cub18CUB_300001_SM_10006detail11EmptyKernelIvEEvv,(.L_x_1 - _ZN3cub18CUB_300001_SM_10006detail11EmptyKernelIvEEvv)
        .other          _ZN3cub18CUB_300001_SM_10006detail11EmptyKernelIvEEvv,@"STO_CUDA_ENTRY STV_DEFAULT"
_ZN3cub18CUB_300001_SM_10006detail11EmptyKernelIvEEvv:
.text._ZN3cub18CUB_300001_SM_10006detail11EmptyKernelIvEEvv:
[----:B------:R-:W-:Y:S01]  /*0000*/  LDC R1, c[0x0][0x37c] ;  /* 0x0000df00ff017b82 */ /* 0x000fe20000000800 */
[----:B------:R-:W-:Y:S05]  /*0010*/  EXIT ;  /* 0x000000000000794d */ /* 0x000fea0003800000 */
.L_x_0:
[----:B------:R-:W-:-:S00]  /*0020*/  BRA `(.L_x_0) ;  /* 0xfffffffc00fc7947 */ /* 0x000fc0000383ffff */
[----:B------:R-:W-:-:S00]  /*0030*/  NOP ;  /* 0x0000000000007918 */ /* 0x000fc00000000000 */
        /* <DEDUP_REMOVED lines=12> */
.L_x_1:


//--------------------- .nv.shared.reserved.0     --------------------------
	.section	.nv.shared.reserved.0,"aw",@nobits
	.weak		__nv_reservedSMEM_offset_0_alias
	.size		__nv_reservedSMEM_offset_0_alias, 0, 64
	.other		__nv_reservedSMEM_offset_0_alias,@"STO_CUDA_RESERVED_SHARED STV_DEFAULT"
__nv_reservedSMEM_offset_0_alias:
	.zero		0
	.zero		64


//--------------------- .nv.global                --------------------------
	.section	.nv.global,"aw",@nobits
.nv.global:
	.type		_ZN41_INTERNAL_bf5d16f6_4_k_cu_1a332f78_1786706thrust24THRUST_300001_SM_1000_NS12placeholders2_8E,@object
	.size		_ZN41_INTERNAL_bf5d16f6_4_k_cu_1a332f78_1786706thrust24THRUST_300001_SM_1000_NS12placeholders2_8E,(_ZN41_INTERNAL_bf5d16f6_4_k_cu_1a332f78_1786704cuda3std3__443_GLOBAL__N__bf5d16f6_4_k_cu_1a332f78_1786706ignoreE - _ZN41_INTERNAL_bf5d16f6_4_k_cu_1a332f78_1786706thrust24THRUST_300001_SM_1000_NS12placeholders2_8E)
_ZN41_INTERNAL_bf5d16f6_4_k_cu_1a332f78_1786706thrust24THRUST_300001_SM_1000_NS12placeholders2_8E:
	.zero		1
	.type		_ZN41_INTERNAL_bf5d16f6_4_k_cu_1a332f78_1786704cuda3std3__443_GLOBAL__N__bf5d16f6_4_k_cu_1a332f78_1786706ignoreE,@object
	.size		_ZN41_INTERNAL_bf5d16f6_4_k_cu_1a332f78_1786704cuda3std3__443_GLOBAL__N__bf5d16f6_4_k_cu_1a332f78_1786706ignoreE,(_ZN41_INTERNAL_bf5d16f6_4_k_cu_1a332f78_1786704cuda3std6ranges3__45__cpo4dataE - _ZN41_INTERNAL_bf5d16f6_4_k_cu_1a332f78_1786704cuda3std3__443_GLOBAL__N__bf5d16f6_4_k_cu_1a332f78_1786706ignoreE)
_ZN41_INTERNAL_bf5d16f6_4_k_cu_1a332f78_1786704cuda3std3__443_GLOBAL__N__bf5d16f6_4_k_cu_1a332f78_1786706ignoreE:
	.zero		1
	.type		_ZN41_INTERNAL_bf5d16f6_4_k_cu_1a332f78_1786704cuda3std6ranges3__45__cpo4dataE,@object
	.size		_ZN41_INTERNAL_bf5d16f6_4_k_cu_1a332f78_1786704cuda3std6ranges3__45__cpo4dataE,(_ZN41_INTERNAL_bf5d16f6_4_k_cu_1a332f78_1786706thrust24THRUST_300001_SM_1000_NS6system3cpp3parE - _ZN41_INTERNAL_bf5d16f6_4_k_cu_1a332f78_1786704cuda3std6ranges3__45__cpo4dataE)
_ZN41_INTERNAL_bf5d16f6_4_k_cu_1a332f78_1786704cuda3std6ranges3__45__cpo4dataE:
	.zero		1
	.type		_ZN41_INTERNAL_bf5d16f6_4_k_cu_1a332f78_1786706thrust24THRUST_300001_SM_1000_NS6system3cpp3parE,@object
	.size		_ZN41_INTERNAL_bf5d16f6_4_k_cu_1a332f78_1786706thrust24THRUST_300001_SM_1000_NS6system3cpp3parE,(_ZN41_INTERNAL_bf5d16f6_4_k_cu_1a332f78_1786704cuda3std3__45__cpo5beginE - _ZN41_INTERNAL_bf5d16f6_4_k_cu_1a332f78_1786706thrust24THRUST_300001_SM_1000_NS6system3cpp3parE)
_ZN41_INTERNAL_bf5d16f6_4_k_cu_1a332f78_1786706thrust24THRUST_300001_SM_1000_NS6system3cpp3parE:
	.zero		1
	.type		_ZN41_INTERNAL_bf5d16f6_4_k_cu_1a332f78_1786704cuda3std3__45__cpo5beginE,@object
	.size		_ZN41_INTERNAL_bf5d16f6_4_k_cu_1a332f78_1786704cuda3std3__45__cpo5beginE,(_ZN41_INTERNAL_bf5d16f6_4_k_cu_1a332f78_1786704cuda3std6ranges3__45__cpo5beginE - _ZN41_INTERNAL_bf5d16f6_4_k_cu_1a332f78_1786704cuda3std3__45__cpo5beginE)
_ZN41_INTERNAL_bf5d16f6_4_k_cu_1a332f78_1786704cuda3std3__45__cpo5beginE:
	.zero		1
	.type		_ZN41_INTERNAL_bf5d16f6_4_k_cu_1a332f78_1786704cuda3std6ranges3__45__cpo5beginE,@object
	.size		_ZN41_INTERNAL_bf5d16f6_4_k_cu_1a332f78_1786704cuda3std6ranges3__45__cpo5beginE,(_ZN41_INTERNAL_bf5d16f6_4_k_cu_1a332f78_1786706thrust24THRUST_300001_SM_1000_NS6deviceE - _ZN41_INTERNAL_bf5d16f6_4_k_cu_1a332f78_1786704cuda3std6ranges3__45__cpo5beginE)
_ZN41_INTERNAL_bf5d16f6_4_k_cu_1a332f78_1786704cuda3std6ranges3__45__cpo5beginE:
	.zero		1
	.type		_ZN41_INTERNAL_bf5d16f6_4_k_cu_1a332f78_1786706thrust24THRUST_300001_SM_1000_NS6deviceE,@object
	.size		_ZN41_INTERNAL_bf5d16f6_4_k_cu_1a332f78_1786706thrust24THRUST_300001_SM_1000_NS6deviceE,(_ZN41_INTERNAL_bf5d16f6_4_k_cu_1a332f78_1786704cuda3std3__47nulloptE - _ZN41_INTERNAL_bf5d16f6_4_k_cu_1a332f78_1786706thrust24THRUST_300001_SM_1000_NS6deviceE)
_ZN41_INTERNAL_bf5d16f6_4_k_cu_1a332f78_1786706thrust24THRUST_300001_SM_1000_NS6deviceE:
	.zero		1
	.type		_ZN41_INTERNAL_bf5d16f6_4_k_cu_1a332f78_1786704cuda3std3__47nulloptE,@object
	.size		_ZN41_INTERNAL_bf5d16f6_4_k_cu_1a332f78_1786704cuda3std3__47nulloptE,(_ZN41_INTERNAL_bf5d16f6_4_k_cu_1a332f78_1786704cuda3std6ranges3__45__cpo8distanceE - _ZN41_INTERNAL_bf5d16f6_4_k_cu_1a332f78_1786704cuda3std3__47nulloptE)
_ZN41_INTERNAL_bf5d16f6_4_k_cu_1a332f78_1786704cuda3std3__47nulloptE:
	.zero		1
	.type		_ZN41_INTERNAL_bf5d16f6_4_k_cu_1a332f78_1786704cuda3std6ranges3__45__cpo8distanceE,@object
	.size		_ZN41_INTERNAL_bf5d16f6_4_k_cu_1a332f78_1786704cuda3std6ranges3__45__cpo8distanceE,(_ZN41_INTERNAL_bf5d16f6_4_k_cu_1a332f78_1786706thrust24THRUST_300001_SM_1000_NS12placeholders2_4E - _ZN41_INTERNAL_bf5d16f6_4_k_cu_1a332f78_1786704cuda3std6ranges3__45__cpo8distanceE)
_ZN41_INTERNAL_bf5d16f6_4_k_cu_1a332f78_1786704cuda3std6ranges3__45__cpo8distanceE:
	.zero		1
	.type		_ZN41_INTERNAL_bf5d16f6_4_k_cu_1a332f78_1786706thrust24THRUST_300001_SM_1000_NS12placeholders2_4E,@object
	.size		_ZN41_INTERNAL_bf5d16f6_4_k_cu_1a332f78_1786706thrust24THRUST_300001_SM_1000_NS12placeholders2_4E,(_ZN41_INTERNAL_bf5d16f6_4_k_cu_1a332f78_1786704cuda3std3__45__cpo6rbeginE - _ZN41_INTERNAL_bf5d16f6_4_k_cu_1a332f78_1786706thrust24THRUST_300001_SM_1000_NS12placeholders2_4E)
_ZN41_INTERNAL_bf5d16f6_4_k_cu_1a332f78_1786706thrust24THRUST_300001_SM_1000_NS12placeholders2_4E:
	.zero		1
	.type		_ZN41_INTERNAL_bf5d16f6_4_k_cu_1a332f78_1786704cuda3std3__45__cpo6rbeginE,@object
	.size		_ZN41_INTERNAL_bf5d16f6_4_k_cu_1a332f78_1786704cuda3std3__45__cpo6rbeginE,(_ZN41_INTERNAL_bf5d16f6_4_k_cu_1a332f78_1786704cuda3std6ranges3__45__cpo7advanceE - _ZN41_INTERNAL_bf5d16f6_4_k_cu_1a332f78_1786704cuda3std3__45__cpo6rbeginE)
_ZN41_INTERNAL_bf5d16f6_4_k_cu_1a332f78_1786704cuda3std3__45__cpo6rbeginE:
	.zero		1
	.type		_ZN41_INTERNAL_bf5d16f6_4_k_cu_1a332f78_1786704cuda3std6ranges3__45__cpo7advanceE,@object
	.size		_ZN41_INTERNAL_bf5d16f6_4_k_cu_1a332f78_1786704cuda3std6ranges3__45__cpo7advanceE,(_ZN41_INTERNAL_bf5d16f6_4_k_cu_1a332f78_1786706thrust24THRUST_300001_SM_1000_NS12placeholders3_10E - _ZN41_INTERNAL_bf5d16f6_4_k_cu_1a332f78_1786704cuda3std6ranges3__45__cpo7advanceE)
_ZN41_INTERNAL_bf5d16f6_4_k_cu_1a332f78_1786704cuda3std6ranges3__45__cpo7advanceE:
	.zero		1
	.type		_ZN41_INTERNAL_bf5d16f6_4_k_cu_1a332f78_1786706thrust24THRUST_300001_SM_1000_NS12placeholders3_10E,@object
	.size		_ZN41_INTERNAL_bf5d16f6_4_k_cu_1a332f78_1786706thrust24THRUST_300001_SM_1000_NS12placeholders3_10E,(_ZN41_INTERNAL_bf5d16f6_4_k_cu_1a332f78_1786704cuda3std3__48in_placeE - _ZN41_INTERNAL_bf5d16f6_4_k_cu_1a332f78_1786706thrust24THRUST_300001_SM_1000_NS12placeholders3_10E)
_ZN41_INTERNAL_bf5d16f6_4_k_cu_1a332f78_1786706thrust24THRUST_300001_SM_1000_NS12placeholders3_10E:
	.zero		1
	.type		_ZN41_INTERNAL_bf5d16f6_4_k_cu_1a332f78_1786704cuda3std3__48in_placeE,@object
	.size		_ZN41_INTERNAL_bf5d16f6_4_k_cu_1a332f78_1786704cuda3std3__48in_placeE,(_ZN41_INTERNAL_bf5d16f6_4_k_cu_1a332f78_1786704cuda3std6ranges3__45__cpo4sizeE - _ZN41_INTERNAL_bf5d16f6_4_k_cu_1a332f78_1786704cuda3std3__48in_placeE)
_ZN41_INTERNAL_bf5d16f6_4_k_cu_1a332f78_1786704cuda3std3__48in_placeE:
	.zero		1
	.type		_ZN41_INTERNAL_bf5d16f6_4_k_cu_1a332f78_1786704cuda3std6ranges3__45__cpo4sizeE,@object
	.size		_ZN41_INTERNAL_bf5d16f6_4_k_cu_1a332f78_1786704cuda3std6ranges3__45__cpo4sizeE,(_ZN41_INTERNAL_bf5d16f6_4_k_cu_1a332f78_1786706thrust24THRUST_300001_SM_1000_NS12placeholders2_2E - _ZN41_INTERNAL_bf5d16f6_4_k_cu_1a332f78_1786704cuda3std6ranges3__45__cpo4sizeE)
_ZN41_INTERNAL_bf5d16f6_4_k_cu_1a332f78_1786704cuda3std6ranges3__45__cpo4sizeE:
	.zero		1
	.type		_ZN41_INTERNAL_bf5d16f6_4_k_cu_1a332f78_1786706thrust24THRUST_300001_SM_1000_NS12placeholders2_2E,@object
	.size		_ZN41_INTERNAL_bf5d16f6_4_k_cu_1a332f78_1786706thrust24THRUST_300001_SM_1000_NS12placeholders2_2E,(_ZN41_INTERNAL_bf5d16f6_4_k_cu_1a332f78_1786704cuda3std3__45__cpo6cbeginE - _ZN41_INTERNAL_bf5d16f6_4_k_cu_1a332f78_1786706thrust24THRUST_300001_SM_1000_NS12placeholders2_2E)
_ZN41_INTERNAL_bf5d16f6_4_k_cu_1a332f78_1786706thrust24THRUST_300001_SM_1000_NS12placeholders2_2E:
	.zero		1
	.type		_ZN41_INTERNAL_bf5d16f6_4_k_cu_1a332f78_1786704cuda3std3__45__cpo6cbeginE,@object
	.size		_ZN41_INTERNAL_bf5d16f6_4_k_cu_1a332f78_1786704cuda3std3__45__cpo6cbeginE,(_ZN41_INTERNAL_bf5d16f6_4_k_cu_1a332f78_1786704cuda3std6ranges3__45__cpo6cbeginE - _ZN41_INTERNAL_bf5d16f6_4_k_cu_1a332f78_1786704cuda3std3__45__cpo6cbeginE)
_ZN41_INTERNAL_bf5d16f6_4_k_cu_1a332f78_1786704cuda3std3__45__cpo6cbeginE:
	.zero		1
	.type		_ZN41_INTERNAL_bf5d16f6_4_k_cu_1a332f78_1786704cuda3std6ranges3__45__cpo6cbeginE,@object
	.size		_ZN41_INTERNAL_bf5d16f6_4_k_cu_1a332f78_1786704cuda3std6ranges3__45__cpo6cbeginE,(_ZN41_INTERNAL_bf5d16f6_4_k_cu_1a332f78_1786706thrust24THRUST_300001_SM_1000_NS12placeholders2_6E - _ZN41_INTERNAL_bf5d16f6_4_k_cu_1a332f78_1786704cuda3std6ranges3__45__cpo6cbeginE)
_ZN41_INTERNAL_bf5d16f6_4_k_cu_1a332f78_1786704cuda3std6ranges3__45__cpo6cbeginE:
	.zero		1
	.type		_ZN41_INTERNAL_bf5d16f6_4_k_cu_1a332f78_1786706thrust24THRUST_300001_SM_1000_NS12placeholders2_6E,@object
	.size		_ZN41_INTERNAL_bf5d16f6_4_k_cu_1a332f78_1786706thrust24THRUST_300001_SM_1000_NS12placeholders2_6E,(_ZN41_INTERNAL_bf5d16f6_4_k_cu_1a332f78_1786704cuda3std3__45__cpo7crbeginE - _ZN41_INTERNAL_bf5d16f6_4_k_cu_1a332f78_1786706thrust24THRUST_300001_SM_1000_NS12placeholders2_6E)
_ZN41_INTERNAL_bf5d16f6_4_k_cu_1a332f78_1786706thrust24THRUST_300001_SM_1000_NS12placeholders2_6E:
	.zero		1
	.type		_ZN41_INTERNAL_bf5d16f6_4_k_cu_1a332f78_1786704cuda3std3__45__cpo7crbeginE,@object
	.size		_ZN41_INTERNAL_bf5d16f6_4_k_cu_1a332f78_1786704cuda3std3__45__cpo7crbeginE,(_ZN41_INTERNAL_bf5d16f6_4_k_cu_1a332f78_1786704cuda3std6ranges3__45__cpo4nextE - _ZN41_INTERNAL_bf5d16f6_4_k_cu_1a332f78_1786704cuda3std3__45__cpo7crbeginE)
_ZN41_INTERNAL_bf5d16f6_4_k_cu_1a332f78_1786704cuda3std3__45__cpo7crbeginE:
	.zero		1
	.type		_ZN41_INTERNAL_bf5d16f6_4_k_cu_1a332f78_1786704cuda3std6ranges3__45__cpo4nextE,@object
	.size		_ZN41_INTERNAL_bf5d16f6_4_k_cu_1a332f78_1786704cuda3std6ranges3__45__cpo4nextE,(_ZN41_INTERNAL_bf5d16f6_4_k_cu_1a332f78_1786704cuda3std6ranges3__45__cpo4swapE - _ZN41_INTERNAL_bf5d16f6_4_k_cu_1a332f78_1786704cuda3std6ranges3__45__cpo4nextE)
_ZN41_INTERNAL_bf5d16f6_4_k_cu_1a332f78_1786704cuda3std6ranges3__45__cpo4nextE:
	.zero		1
	.type		_ZN41_INTERNAL_bf5d16f6_4_k_cu_1a332f78_1786704cuda3std6ranges3__45__cpo4swapE,@object
	.size		_ZN41_INTERNAL_bf5d16f6_4_k_cu_1a332f78_1786704cuda3std6ranges3__45__cpo4swapE,(_ZN41_INTERNAL_bf5d16f6_4_k_cu_1a332f78_1786706thrust24THRUST_300001_SM_1000_NS8cuda_cub10par_nosyncE - _ZN41_INTERNAL_bf5d16f6_4_k_cu_1a332f78_1786704cuda3std6ranges3__45__cpo4swapE)
_ZN41_INTERNAL_bf5d16f6_4_k_cu_1a332f78_1786704cuda3std6ranges3__45__cpo4swapE:
	.zero		1
	.type		_ZN41_INTERNAL_bf5d16f6_4_k_cu_1a332f78_1786706thrust24THRUST_300001_SM_1000_NS8cuda_cub10par_nosyncE,@object
	.size		_ZN41_INTERNAL_bf5d16f6_4_k_cu_1a332f78_1786706thrust24THRUST_300001_SM_1000_NS8cuda_cub10par_nosyncE,(_ZN41_INTERNAL_bf5d16f6_4_k_cu_1a332f78_1786706thrust24THRUST_300001_SM_1000_NS3seqE - _ZN41_INTERNAL_bf5d16f6_4_k_cu_1a332f78_1786706thrust24THRUST_300001_SM_1000_NS8cuda_cub10par_nosyncE)
_ZN41_INTERNAL_bf5d16f6_4_k_cu_1a332f78_1786706thrust24THRUST_300001_SM_1000_NS8cuda_cub10par_nosyncE:
	.zero		1
	.type		_ZN41_INTERNAL_bf5d16f6_4_k_cu_1a332f78_1786706thrust24THRUST_300001_SM_1000_NS3seqE,@object
	.size		_ZN41_INTERNAL_bf5d16f6_4_k_cu_1a332f78_1786706thrust24THRUST_300001_SM_1000_NS3seqE,(_ZN41_INTERNAL_bf5d16f6_4_k_cu_1a332f78_1786704cuda3std3__420unreachable_sentinelE - _ZN41_INTERNAL_bf5d16f6_4_k_cu_1a332f78_1786706thrust24THRUST_300001_SM_1000_NS3seqE)
_ZN41_INTERNAL_bf5d16f6_4_k_cu_1a332f78_1786706thrust24THRUST_300001_SM_1000_NS3seqE:
	.zero		1
	.type		_ZN41_INTERNAL_bf5d16f6_4_k_cu_1a332f78_1786704cuda3std3__420unreachable_sentinelE,@object
	.size		_ZN41_INTERNAL_bf5d16f6_4_k_cu_1a332f78_1786704cuda3std3__420unreachable_sentinelE,(_ZN41_INTERNAL_bf5d16f6_4_k_cu_1a332f78_1786704cuda3std6ranges3__45__cpo5ssizeE - _ZN41_INTERNAL_bf5d16f6_4_k_cu_1a332f78_1786704cuda3std3__420unreachable_sentinelE)
_ZN41_INTERNAL_bf5d16f6_4_k_cu_1a332f78_1786704cuda3std3__420unreachable_sentinelE:
	.zero		1
	.type		_ZN41_INTERNAL_bf5d16f6_4_k_cu_1a332f78_1786704cuda3std6ranges3__45__cpo5ssizeE,@object
	.size		_ZN41_INTERNAL_bf5d16f6_4_k_cu_1a332f78_1786704cuda3std6ranges3__45__cpo5ssizeE,(_ZN41_INTERNAL_bf5d16f6_4_k_cu_1a332f78_1786706thrust24THRUST_300001_SM_1000_NS12placeholders2_3E - _ZN41_INTERNAL_bf5d16f6_4_k_cu_1a332f78_1786704cuda3std6ranges3__45__cpo5ssizeE)
_ZN41_INTERNAL_bf5d16f6_4_k_cu_1a332f78_1786704cuda3std6ranges3__45__cpo5ssizeE:
	.zero		1
	.type		_ZN41_INTERNAL_bf5d16f6_4_k_cu_1a332f78_1786706thrust24THRUST_300001_SM_1000_NS12placeholders2_3E,@object
	.size		_ZN41_INTERNAL_bf5d16f6_4_k_cu_1a332f78_1786706thrust24THRUST_300001_SM_1000_NS12placeholders2_3E,(_ZN41_INTERNAL_bf5d16f6_4_k_cu_1a332f78_1786704cuda3std3__45__cpo4cendE - _ZN41_INTERNAL_bf5d16f6_4_k_cu_1a332f78_1786706thrust24THRUST_300001_SM_1000_NS12placeholders2_3E)
_ZN41_INTERNAL_bf5d16f6_4_k_cu_1a332f78_1786706thrust24THRUST_300001_SM_1000_NS12placeholders2_3E:
	.zero		1
	.type		_ZN41_INTERNAL_bf5d16f6_4_k_cu_1a332f78_1786704cuda3std3__45__cpo4cendE,@object
	.size		_ZN41_INTERNAL_bf5d16f6_4_k_cu_1a332f78_1786704cuda3std3__45__cpo4cendE,(_ZN41_INTERNAL_bf5d16f6_4_k_cu_1a332f78_1786704cuda3std6ranges3__45__cpo4cendE - _ZN41_INTERNAL_bf5d16f6_4_k_cu_1a332f78_1786704cuda3std3__45__cpo4cendE)
_ZN41_INTERNAL_bf5d16f6_4_k_cu_1a332f78_1786704cuda3std3__45__cpo4cendE:
	.zero		1
	.type		_ZN41_INTERNAL_bf5d16f6_4_k_cu_1a332f78_1786704cuda3std6ranges3__45__cpo4cendE,@object
	.size		_ZN41_INTERNAL_bf5d16f6_4_k_cu_1a332f78_1786704cuda3std6ranges3__45__cpo4cendE,(_ZN41_INTERNAL_bf5d16f6_4_k_cu_1a332f78_1786706thrust24THRUST_300001_SM_1000_NS12placeholders2_7E - _ZN41_INTERNAL_bf5d16f6_4_k_cu_1a332f78_1786704cuda3std6ranges3__45__cpo4cendE)
_ZN41_INTERNAL_bf5d16f6_4_k_cu_1a332f78_1786704cuda3std6ranges3__45__cpo4cendE:
	.zero		1
	.type		_ZN41_INTERNAL_bf5d16f6_4_k_cu_1a332f78_1786706thrust24THRUST_300001_SM_1000_NS12placeholders2_7E,@object
	.size		_ZN41_INTERNAL_bf5d16f6_4_k_cu_1a332f78_1786706thrust24THRUST_300001_SM_1000_NS12placeholders2_7E,(_ZN41_INTERNAL_bf5d16f6_4_k_cu_1a332f78_1786704cuda3std3__45__cpo5crendE - _ZN41_INTERNAL_bf5d16f6_4_k_cu_1a332f78_1786706thrust24THRUST_300001_SM_1000_NS12placeholders2_7E)
_ZN41_INTERNAL_bf5d16f6_4_k_cu_1a332f78_1786706thrust24THRUST_300001_SM_1000_NS12placeholders2_7E:
	.zero		1
	.type		_ZN41_INTERNAL_bf5d16f6_4_k_cu_1a332f78_1786704cuda3std3__45__cpo5crendE,@object
	.size		_ZN41_INTERNAL_bf5d16f6_4_k_cu_1a332f78_1786704cuda3std3__45__cpo5crendE,(_ZN41_INTERNAL_bf5d16f6_4_k_cu_1a332f78_1786704cuda3std6ranges3__45__cpo4prevE - _ZN41_INTERNAL_bf5d16f6_4_k_cu_1a332f78_1786704cuda3std3__45__cpo5crendE)
_ZN41_INTERNAL_bf5d16f6_4_k_cu_1a332f78_1786704cuda3std3__45__cpo5crendE:
	.zero		1
	.type		_ZN41_INTERNAL_bf5d16f6_4_k_cu_1a332f78_1786704cuda3std6ranges3__45__cpo4prevE,@object
	.size		_ZN41_INTERNAL_bf5d16f6_4_k_cu_1a332f78_1786704cuda3std6ranges3__45__cpo4prevE,(_ZN41_INTERNAL_bf5d16f6_4_k_cu_1a332f78_1786704cuda3std6ranges3__45__cpo9iter_moveE - _ZN41_INTERNAL_bf5d16f6_4_k_cu_1a332f78_1786704cuda3std6ranges3__45__cpo4prevE)
_ZN41_INTERNAL_bf5d16f6_4_k_cu_1a332f78_1786704cuda3std6ranges3__45__cpo4prevE:
	.zero		1
	.type		_ZN41_INTERNAL_bf5d16f6_4_k_cu_1a332f78_1786704cuda3std6ranges3__45__cpo9iter_moveE,@object
	.size		_ZN41_INTERNAL_bf5d16f6_4_k_cu_1a332f78_1786704cuda3std6ranges3__45__cpo9iter_moveE,(_ZN41_INTERNAL_bf5d16f6_4_k_cu_1a332f78_1786706thrust24THRUST_300001_SM_1000_NS6system6detail10sequential3seqE - _ZN41_INTERNAL_bf5d16f6_4_k_cu_1a332f78_1786704cuda3std6ranges3__45__cpo9iter_moveE)
_ZN41_INTERNAL_bf5d16f6_4_k_cu_1a332f78_1786704cuda3std6ranges3__45__cpo9iter_moveE:
	.zero		1
	.type		_ZN41_INTERNAL_bf5d16f6_4_k_cu_1a332f78_1786706thrust24THRUST_300001_SM_1000_NS6system6detail10sequential3seqE,@object
	.size		_ZN41_INTERNAL_bf5d16f6_4_k_cu_1a332f78_1786706thrust24THRUST_300001_SM_1000_NS6system6detail10sequential3seqE,(_ZN41_INTERNAL_bf5d16f6_4_k_cu_1a332f78_1786706thrust24THRUST_300001_SM_1000_NS12placeholders2_9E - _ZN41_INTERNAL_bf5d16f6_4_k_cu_1a332f78_1786706thrust24THRUST_300001_SM_1000_NS6system6detail10sequential3seqE)
_ZN41_INTERNAL_bf5d16f6_4_k_cu_1a332f78_1786706thrust24THRUST_300001_SM_1000_NS6system6detail10sequential3seqE:
	.zero		1
	.type		_ZN41_INTERNAL_bf5d16f6_4_k_cu_1a332f78_1786706thrust24THRUST_300001_SM_1000_NS12placeholders2_9E,@object
	.size		_ZN41_INTERNAL_bf5d16f6_4_k_cu_1a332f78_1786706thrust24THRUST_300001_SM_1000_NS12placeholders2_9E,(_ZN41_INTERNAL_bf5d16f6_4_k_cu_1a332f78_1786704cuda3std3__419piecewise_constructE - _ZN41_INTERNAL_bf5d16f6_4_k_cu_1a332f78_1786706thrust24THRUST_300001_SM_1000_NS12placeholders2_9E)
_ZN41_INTERNAL_bf5d16f6_4_k_cu_1a332f78_1786706thrust24THRUST_300001_SM_1000_NS12placeholders2_9E:
	.zero		1
	.type		_ZN41_INTERNAL_bf5d16f6_4_k_cu_1a332f78_1786704cuda3std3__419piecewise_constructE,@object
	.size		_ZN41_INTERNAL_bf5d16f6_4_k_cu_1a332f78_1786704cuda3std3__419piecewise_constructE,(_ZN41_INTERNAL_bf5d16f6_4_k_cu_1a332f78_1786704cuda3std6ranges3__45__cpo5cdataE - _ZN41_INTERNAL_bf5d16f6_4_k_cu_1a332f78_1786704cuda3std3__419piecewise_constructE)
_ZN41_INTERNAL_bf5d16f6_4_k_cu_1a332f78_1786704cuda3std3__419piecewise_constructE:
	.zero		1
	.type		_ZN41_INTERNAL_bf5d16f6_4_k_cu_1a332f78_1786704cuda3std6ranges3__45__cpo5cdataE,@object
	.size		_ZN41_INTERNAL_bf5d16f6_4_k_cu_1a332f78_1786704cuda3std6ranges3__45__cpo5cdataE,(_ZN41_INTERNAL_bf5d16f6_4_k_cu_1a332f78_1786706thrust24THRUST_300001_SM_1000_NS12placeholders2_1E - _ZN41_INTERNAL_bf5d16f6_4_k_cu_1a332f78_1786704cuda3std6ranges3__45__cpo5cdataE)
_ZN41_INTERNAL_bf5d16f6_4_k_cu_1a332f78_1786704cuda3std6ranges3__45__cpo5cdataE:
	.zero		1
	.type		_ZN41_INTERNAL_bf5d16f6_4_k_cu_1a332f78_1786706thrust24THRUST_300001_SM_1000_NS12placeholders2_1E,@object
	.size		_ZN41_INTERNAL_bf5d16f6_4_k_cu_1a332f78_1786706thrust24THRUST_300001_SM_1000_NS12placeholders2_1E,(_ZN41_INTERNAL_bf5d16f6_4_k_cu_1a332f78_1786704cuda3std3__45__cpo3endE - _ZN41_INTERNAL_bf5d16f6_4_k_cu_1a332f78_1786706thrust24THRUST_300001_SM_1000_NS12placeholders2_1E)
_ZN41_INTERNAL_bf5d16f6_4_k_cu_1a332f78_1786706thrust24THRUST_300001_SM_1000_NS12placeholders2_1E:
	.zero		1
	.type		_ZN41_INTERNAL_bf5d16f6_4_k_cu_1a332f78_1786704cuda3std3__45__cpo3endE,@object
	.size		_ZN41_INTERNAL_bf5d16f6_4_k_cu_1a332f78_1786704cuda3std3__45__cpo3endE,(_ZN41_INTERNAL_bf5d16f6_4_k_cu_1a332f78_1786704cuda3std6ranges3__45__cpo3endE - _ZN41_INTERNAL_bf5d16f6_4_k_cu_1a332f78_1786704cuda3std3__45__cpo3endE)
_ZN41_INTERNAL_bf5d16f6_4_k_cu_1a332f78_1786704cuda3std3__45__cpo3endE:
	.zero		1
	.type		_ZN41_INTERNAL_bf5d16f6_4_k_cu_1a332f78_1786704cuda3std6ranges3__45__cpo3endE,@object
	.size		_ZN41_INTERNAL_bf5d16f6_4_k_cu_1a332f78_1786704cuda3std6ranges3__45__cpo3endE,(_ZN41_INTERNAL_bf5d16f6_4_k_cu_1a332f78_1786706thrust24THRUST_300001_SM_1000_NS12placeholders2_5E - _ZN41_INTERNAL_bf5d16f6_4_k_cu_1a332f78_1786704cuda3std6ranges3__45__cpo3endE)
_ZN41_INTERNAL_bf5d16f6_4_k_cu_1a332f78_1786704cuda3std6ranges3__45__cpo3endE:
	.zero		1
	.type		_ZN41_INTERNAL_bf5d16f6_4_k_cu_1a332f78_1786706thrust24THRUST_300001_SM_1000_NS12placeholders2_5E,@object
	.size		_ZN41_INTERNAL_bf5d16f6_4_k_cu_1a332f78_1786706thrust24THRUST_300001_SM_1000_NS12placeholders2_5E,(_ZN41_INTERNAL_bf5d16f6_4_k_cu_1a332f78_1786704cuda3std3__45__cpo4rendE - _ZN41_INTERNAL_bf5d16f6_4_k_cu_1a332f78_1786706thrust24THRUST_300001_SM_1000_NS12placeholders2_5E)
_ZN41_INTERNAL_bf5d16f6_4_k_cu_1a332f78_1786706thrust24THRUST_300001_SM_1000_NS12placeholders2_5E:
	.zero		1
	.type		_ZN41_INTERNAL_bf5d16f6_4_k_cu_1a332f78_1786704cuda3std3__45__cpo4rendE,@object
	.size		_ZN41_INTERNAL_bf5d16f6_4_k_cu_1a332f78_1786704cuda3std3__45__cpo4rendE,(_ZN41_INTERNAL_bf5d16f6_4_k_cu_1a332f78_1786704cuda3std6ranges3__45__cpo9iter_swapE - _ZN41_INTERNAL_bf5d16f6_4_k_cu_1a332f78_1786704cuda3std3__45__cpo4rendE)
_ZN41_INTERNAL_bf5d16f6_4_k_cu_1a332f78_1786704cuda3std3__45__cpo4rendE:
	.zero		1
	.type		_ZN41_INTERNAL_bf5d16f6_4_k_cu_1a332f78_1786704cuda3std6ranges3__45__cpo9iter_swapE,@object
	.size		_ZN41_INTERNAL_bf5d16f6_4_k_cu_1a332f78_1786704cuda3std6ranges3__45__cpo9iter_swapE,(_ZN41_INTERNAL_bf5d16f6_4_k_cu_1a332f78_1786704cuda3std3__48unexpectE - _ZN41_INTERNAL_bf5d16f6_4_k_cu_1a332f78_1786704cuda3std6ranges3__45__cpo9iter_swapE)
_ZN41_INTERNAL_bf5d16f6_4_k_cu_1a332f78_1786704cuda3std6ranges3__45__cpo9iter_swapE:
	.zero		1
	.type		_ZN41_INTERNAL_bf5d16f6_4_k_cu_1a332f78_1786704cuda3std3__48unexpectE,@object
	.size		_ZN41_INTERNAL_bf5d16f6_4_k_cu_1a332f78_1786704cuda3std3__48unexpectE,(_ZN41_INTERNAL_bf5d16f6_4_k_cu_1a332f78_1786706thrust24THRUST_300001_SM_1000_NS8cuda_cub3parE - _ZN41_INTERNAL_bf5d16f6_4_k_cu_1a332f78_1786704cuda3std3__48unexpectE)
_ZN41_INTERNAL_bf5d16f6_4_k_cu_1a332f78_1786704cuda3std3__48unexpectE:
	.zero		1
	.type		_ZN41_INTERNAL_bf5d16f6_4_k_cu_1a332f78_1786706thrust24THRUST_300001_SM_1000_NS8cuda_cub3parE,@object
	.size		_ZN41_INTERNAL_bf5d16f6_4_k_cu_1a332f78_1786706thrust24THRUST_300001_SM_1000_NS8cuda_cub3parE,(.L_29 - _ZN41_INTERNAL_bf5d16f6_4_k_cu_1a332f78_1786706thrust24THRUST_300001_SM_1000_NS8cuda_cub3parE)
_ZN41_INTERNAL_bf5d16f6_4_k_cu_1a332f78_1786706thrust24THRUST_300001_SM_1000_NS8cuda_cub3parE:
	.zero		1
.L_29:


//--------------------- .nv.constant0._ZN3cub18CUB_300001_SM_10006detail11EmptyKernelIvEEvv --------------------------
	.section	.nv.constant0._ZN3cub18CUB_300001_SM_10006detail11EmptyKernelIvEEvv,"a",@progbits
	.sectionflags	@""
	.align	4
.nv.constant0._ZN3cub18CUB_300001_SM_10006detail11EmptyKernelIvEEvv:
	.zero		896


//--------------------- SYMBOLS --------------------------

	.type		.nv.reservedSmem.offset0,@object
	.size		.nv.reservedSmem.offset0,0x4
